//
// Generated by NVIDIA NVVM Compiler
//
// Compiler Build ID: CL-36424714
// Cuda compilation tools, release 13.0, V13.0.88
// Based on NVVM 20.0.0
//

.version 9.0
.target sm_100
.address_size 64

	// .globl	_Z6addSumPiS_S_

.visible .entry _Z6addSumPiS_S_(
	.param .u64 .ptr .align 1 _Z6addSumPiS_S__param_0,
	.param .u64 .ptr .align 1 _Z6addSumPiS_S__param_1,
	.param .u64 .ptr .align 1 _Z6addSumPiS_S__param_2
)
{
	.reg .pred 	%p<2>;
	.reg .b32 	%r<8>;
	.reg .b64 	%rd<11>;

	ld.param.u64 	%rd1, [_Z6addSumPiS_S__param_0];
	ld.param.u64 	%rd2, [_Z6addSumPiS_S__param_1];
	ld.param.u64 	%rd3, [_Z6addSumPiS_S__param_2];
	mov.u32 	%r2, %tid.x;
	mov.u32 	%r3, %ctaid.x;
	mov.u32 	%r4, %ntid.x;
	mad.lo.s32 	%r1, %r3, %r4, %r2;
	setp.gt.s32 	%p1, %r1, 9;
	@%p1 bra 	$L__BB0_2;
	cvta.to.global.u64 	%rd4, %rd1;
	cvta.to.global.u64 	%rd5, %rd2;
	cvta.to.global.u64 	%rd6, %rd3;
	mul.wide.s32 	%rd7, %r1, 4;
	add.s64 	%rd8, %rd4, %rd7;
	ld.global.u32 	%r5, [%rd8];
	add.s64 	%rd9, %rd5, %rd7;
	ld.global.u32 	%r6, [%rd9];
	add.s32 	%r7, %r6, %r5;
	add.s64 	%rd10, %rd6, %rd7;
	st.global.u32 	[%rd10], %r7;
$L__BB0_2:
	ret;

}


// ===== COMPILED SASS (sm_100) =====

	.target	sm_100

	.elftype	@"ET_EXEC"


//--------------------- .note.nv.tkinfo           --------------------------
	.section	.note.nv.tkinfo,"",@"SHT_NOTE"
	.sectionflags	@"SHF_NOTE_NV_TKINFO"
	.tkinfo
        /*0018*/ 	.word	0x00000002
        /*0030*/ 	.string	""
        /*0030*/ 	.string	"ptxas"
        /*0030*/ 	.string	"Cuda compilation tools, release 13.0, V13.0.88"
        /*0030*/ 	.string	"Build cuda_13.0.r13.0/compiler.36424714_0"
        /*0030*/ 	.string	"-arch sm_100 -m 64 "



//--------------------- .note.nv.cuinfo           --------------------------
	.section	.note.nv.cuinfo,"",@"SHT_NOTE"
	.sectionflags	@"SHF_NOTE_NV_CUINFO"
        /*0018*/ 	.short	0x0002
        /*001a*/ 	.short	0x0064
        /*001c*/ 	.short	0x0082
	.zero		2


//--------------------- .nv.info                  --------------------------
	.section	.nv.info,"",@"SHT_CUDA_INFO"
	.align	4


	//----- nvinfo : EIATTR_REGCOUNT
	.align		4
        /*0000*/ 	.byte	0x04, 0x2f
        /*0002*/ 	.short	(.L_1 - .L_0)
	.align		4
.L_0:
        /*0004*/ 	.word	index@(_Z6addSumPiS_S_)
        /*0008*/ 	.word	0x0000000c


	//----- nvinfo : EIATTR_FRAME_SIZE
	.align		4
.L_1:
        /*000c*/ 	.byte	0x04, 0x11
        /*000e*/ 	.short	(.L_3 - .L_2)
	.align		4
.L_2:
        /*0010*/ 	.word	index@(_Z6addSumPiS_S_)
        /*0014*/ 	.word	0x00000000


	//----- nvinfo : EIATTR_MIN_STACK_SIZE
	.align		4
.L_3:
        /*0018*/ 	.byte	0x04, 0x12
        /*001a*/ 	.short	(.L_5 - .L_4)
	.align		4
.L_4:
        /*001c*/ 	.word	index@(_Z6addSumPiS_S_)
        /*0020*/ 	.word	0x00000000
.L_5:


//--------------------- .nv.compat                --------------------------
	.section	.nv.compat,"",@"SHT_CUDA_COMPAT_INFO"
	.align	4
        /*0000*/ 	.byte	0x02, 0x09, 0x00, 0x00, 0x02, 0x02, 0x01, 0x00, 0x02, 0x05, 0x05, 0x00, 0x03, 0x07, 0x01, 0x01
        /*0010*/ 	.byte	0x02, 0x03, 0x00, 0x00, 0x02, 0x06, 0x01, 0x00, 0x04, 0x0b, 0x08, 0x00, 0x09, 0x00, 0x00, 0x00
        /*0020*/ 	.byte	0x00, 0x00, 0x00, 0x00


//--------------------- .nv.info._Z6addSumPiS_S_  --------------------------
	.section	.nv.info._Z6addSumPiS_S_,"",@"SHT_CUDA_INFO"
	.sectionflags	@""
	.align	4


	//----- nvinfo : EIATTR_CUDA_API_VERSION
	.align		4
        /*0000*/ 	.byte	0x04, 0x37
        /*0002*/ 	.short	(.L_7 - .L_6)
.L_6:
        /*0004*/ 	.word	0x00000082


	//----- nvinfo : EIATTR_KPARAM_INFO
	.align		4
.L_7:
        /*0008*/ 	.byte	0x04, 0x17
        /*000a*/ 	.short	(.L_9 - .L_8)
.L_8:
        /*000c*/ 	.word	0x00000000
        /*0010*/ 	.short	0x0002
        /*0012*/ 	.short	0x0010
        /*0014*/ 	.byte	0x00, 0xf5, 0x21, 0x00


	//----- nvinfo : EIATTR_KPARAM_INFO
	.align		4
.L_9:
        /*0018*/ 	.byte	0x04, 0x17
        /*001a*/ 	.short	(.L_11 - .L_10)
.L_10:
        /*001c*/ 	.word	0x00000000
        /*0020*/ 	.short	0x0001
        /*0022*/ 	.short	0x0008
        /*0024*/ 	.byte	0x00, 0xf5, 0x21, 0x00


	//----- nvinfo : EIATTR_KPARAM_INFO
	.align		4
.L_11:
        /*0028*/ 	.byte	0x04, 0x17
        /*002a*/ 	.short	(.L_13 - .L_12)
.L_12:
        /*002c*/ 	.word	0x00000000
        /*0030*/ 	.short	0x0000
        /*0032*/ 	.short	0x0000
        /*0034*/ 	.byte	0x00, 0xf5, 0x21, 0x00


	//----- nvinfo : EIATTR_SPARSE_MMA_MASK
	.align		4
.L_13:
        /*0038*/ 	.byte	0x03, 0x50
        /*003a*/ 	.short	0x0000


	//----- nvinfo : EIATTR_MAXREG_COUNT
	.align		4
        /*003c*/ 	.byte	0x03, 0x1b
        /*003e*/ 	.short	0x00ff


	//----- nvinfo : EIATTR_MERCURY_ISA_VERSION
	.align		4
        /*0040*/ 	.byte	0x03, 0x5f
        /*0042*/ 	.short	0x0101


	//----- nvinfo : EIATTR_VRC_CTA_INIT_COUNT
	.align		4
        /*0044*/ 	.byte	0x02, 0x4a
	.zero		1
	.zero		1


	//----- nvinfo : EIATTR_EXIT_INSTR_OFFSETS
	.align		4
        /*0048*/ 	.byte	0x04, 0x1c
        /*004a*/ 	.short	(.L_15 - .L_14)


	//   ....[0]....
.L_14:
        /*004c*/ 	.word	0x00000060


	//   ....[1]....
        /*0050*/ 	.word	0x00000120


	//----- nvinfo : EIATTR_CBANK_PARAM_SIZE
	.align		4
.L_15:
        /*0054*/ 	.byte	0x03, 0x19
        /*0056*/ 	.short	0x0018


	//----- nvinfo : EIATTR_PARAM_CBANK
	.align		4
        /*0058*/ 	.byte	0x04, 0x0a
        /*005a*/ 	.short	(.L_17 - .L_16)
	.align		4
.L_16:
        /*005c*/ 	.word	index@(.nv.constant0._Z6addSumPiS_S_)
        /*0060*/ 	.short	0x0380
        /*0062*/ 	.short	0x0018


	//----- nvinfo : EIATTR_SW_WAR
	.align		4
.L_17:
        /*0064*/ 	.byte	0x04, 0x36
        /*0066*/ 	.short	(.L_19 - .L_18)
.L_18:
        /*0068*/ 	.word	0x00000008
.L_19:


//--------------------- .nv.callgraph             --------------------------
	.section	.nv.callgraph,"",@"SHT_CUDA_CALLGRAPH"
	.align	4
	.sectionentsize	8
	.align		4
        /*0000*/ 	.word	0x00000000
	.align		4
        /*0004*/ 	.word	0xffffffff
	.align		4
        /*0008*/ 	.word	0x00000000
	.align		4
        /*000c*/ 	.word	0xfffffffe
	.align		4
        /*0010*/ 	.word	0x00000000
	.align		4
        /*0014*/ 	.word	0xfffffffd
	.align		4
        /*0018*/ 	.word	0x00000000
	.align		4
        /*001c*/ 	.word	0xfffffffc


//--------------------- .text._Z6addSumPiS_S_     --------------------------
	.section	.text._Z6addSumPiS_S_,"ax",@progbits
	.align	128
        .global         _Z6addSumPiS_S_
        .type           _Z6addSumPiS_S_,@function
        .size           _Z6addSumPiS_S_,(.L_x_1 - _Z6addSumPiS_S_)
        .other          _Z6addSumPiS_S_,@"STO_CUDA_ENTRY STV_DEFAULT"
_Z6addSumPiS_S_:
.text._Z6addSumPiS_S_:
[----:B------:R-:W-:Y:S01]  /*0000*/  LDC R1, c[0x0][0x37c] ;  /* 0x0000df00ff017b82 */ /* 0x000fe20000000800 */
[----:B------:R-:W0:Y:S07]  /*0010*/  S2R R9, SR_TID.X ;  /* 0x0000000000097919 */ /* 0x000e2e0000002100 */
[----:B------:R-:W0:Y:S08]  /*0020*/  S2UR UR4, SR_CTAID.X ;  /* 0x00000000000479c3 */ /* 0x000e300000002500 */
[----:B------:R-:W0:Y:S02]  /*0030*/  LDC R0, c[0x0][0x360] ;  /* 0x0000d800ff007b82 */ /* 0x000e240000000800 */
[----:B0-----:R-:W-:-:S05]  /*0040*/  IMAD R9, R0, UR4, R9 ;  /* 0x0000000400097c24 */ /* 0x001fca000f8e0209 */
[----:B------:R-:W-:-:S13]  /*0050*/  ISETP.GT.AND P0, PT, R9, 0x9, PT ;  /* 0x000000090900780c */ /* 0x000fda0003f04270 */
[----:B------:R-:W-:Y:S05]  /*0060*/  @P0 EXIT ;  /* 0x000000000000094d */ /* 0x000fea0003800000 */
[----:B------:R-:W0:Y:S01]  /*0070*/  LDC.64 R2, c[0x0][0x380] ;  /* 0x0000e000ff027b82 */ /* 0x000e220000000a00 */
[----:B------:R-:W1:Y:S07]  /*0080*/  LDCU.64 UR4, c[0x0][0x358] ;  /* 0x00006b00ff0477ac */ /* 0x000e6e0008000a00 */
[----:B------:R-:W2:Y:S08]  /*0090*/  LDC.64 R4, c[0x0][0x388] ;  /* 0x0000e200ff047b82 */ /* 0x000eb00000000a00 */
[----:B------:R-:W3:Y:S01]  /*00a0*/  LDC.64 R6, c[0x0][0x390] ;  /* 0x0000e400ff067b82 */ /* 0x000ee20000000a00 */
[----:B0-----:R-:W-:-:S06]  /*00b0*/  IMAD.WIDE R2, R9, 0x4, R2 ;  /* 0x0000000409027825 */ /* 0x001fcc00078e0202 */
[----:B-1----:R-:W4:Y:S01]  /*00c0*/  LDG.E R2, desc[UR4][R2.64] ;  /* 0x0000000402027981 */ /* 0x002f22000c1e1900 */
[----:B--2---:R-:W-:-:S06]  /*00d0*/  IMAD.WIDE R4, R9, 0x4, R4 ;  /* 0x0000000409047825 */ /* 0x004fcc00078e0204 */
[----:B------:R-:W4:Y:S01]  /*00e0*/  LDG.E R5, desc[UR4][R4.64] ;  /* 0x0000000404057981 */ /* 0x000f22000c1e1900 */
[----:B---3--:R-:W-:Y:S01]  /*00f0*/  IMAD.WIDE R6, R9, 0x4, R6 ;  /* 0x0000000409067825 */ /* 0x008fe200078e0206 */
[----:B----4-:R-:W-:-:S05]  /*0100*/  IADD3 R9, PT, PT, R2, R5, RZ ;  /* 0x0000000502097210 */ /* 0x010fca0007ffe0ff */
[----:B------:R-:W-:Y:S01]  /*0110*/  STG.E desc[UR4][R6.64], R9 ;  /* 0x0000000906007986 */ /* 0x000fe2000c101904 */
[----:B------:R-:W-:Y:S05]  /*0120*/  EXIT ;  /* 0x000000000000794d */ /* 0x000fea0003800000 */
.L_x_0:
[----:B------:R-:W-:-:S00]  /*0130*/  BRA `(.L_x_0) ;  /* 0xfffffffc00fc7947 */ /* 0x000fc0000383ffff */
[----:B------:R-:W-:-:S00]  /*0140*/  NOP ;  /* 0x0000000000007918 */ /* 0x000fc00000000000 */
        /* <DEDUP_REMOVED lines=11> */
.L_x_1:


//--------------------- .nv.shared.reserved.0     --------------------------
	.section	.nv.shared.reserved.0,"aw",@nobits
	.weak		__nv_reservedSMEM_offset_0_alias
	.size		__nv_reservedSMEM_offset_0_alias, 0, 64
	.other		__nv_reservedSMEM_offset_0_alias,@"STO_CUDA_RESERVED_SHARED STV_DEFAULT"
__nv_reservedSMEM_offset_0_alias:
	.zero		0
	.zero		64


//--------------------- .nv.constant0._Z6addSumPiS_S_ --------------------------
	.section	.nv.constant0._Z6addSumPiS_S_,"a",@progbits
	.sectionflags	@""
	.align	4
.nv.constant0._Z6addSumPiS_S_:
	.zero		920


//--------------------- SYMBOLS --------------------------

	.type		.nv.reservedSmem.offset0,@object
	.size		.nv.reservedSmem.offset0,0x4
